//
// Generated by NVIDIA NVVM Compiler
//
// Compiler Build ID: CL-36424714
// Cuda compilation tools, release 13.0, V13.0.88
// Based on NVVM 20.0.0
//

.version 9.0
.target sm_100
.address_size 64

	// .globl	_Z12print_kernelv
.extern .func  (.param .b32 func_retval0) vprintf
(
	.param .b64 vprintf_param_0,
	.param .b64 vprintf_param_1
)
;
.global .align 4 .u32 a;
.global .align 1 .b8 $str[4] = {37, 100, 10};

.visible .entry _Z12print_kernelv()
{
	.local .align 8 .b8 	__local_depot0[8];
	.reg .b64 	%SP;
	.reg .b64 	%SPL;
	.reg .pred 	%p<2>;
	.reg .b32 	%r<5>;
	.reg .b64 	%rd<5>;

	mov.u64 	%SPL, __local_depot0;
	cvta.local.u64 	%SP, %SPL;
	mov.u32 	%r1, %tid.x;
	setp.ne.s32 	%p1, %r1, 0;
	@%p1 bra 	$L__BB0_2;
	add.u64 	%rd1, %SP, 0;
	add.u64 	%rd2, %SPL, 0;
	ld.global.u32 	%r2, [a];
	st.local.u32 	[%rd2], %r2;
	mov.u64 	%rd3, $str;
	cvta.global.u64 	%rd4, %rd3;
	{ // callseq 0, 0
	.param .b64 param0;
	st.param.b64 	[param0], %rd4;
	.param .b64 param1;
	st.param.b64 	[param1], %rd1;
	.param .b32 retval0;
	call.uni (retval0), 
	vprintf, 
	(
	param0, 
	param1
	);
	ld.param.b32 	%r3, [retval0];
	} // callseq 0
$L__BB0_2:
	ret;

}


// ===== COMPILED SASS (sm_100) =====

	.target	sm_100

	.elftype	@"ET_EXEC"


//--------------------- .note.nv.tkinfo           --------------------------
	.section	.note.nv.tkinfo,"",@"SHT_NOTE"
	.sectionflags	@"SHF_NOTE_NV_TKINFO"
	.tkinfo
        /*0018*/ 	.word	0x00000002
        /*0030*/ 	.string	""
        /*0030*/ 	.string	"ptxas"
        /*0030*/ 	.string	"Cuda compilation tools, release 13.0, V13.0.88"
        /*0030*/ 	.string	"Build cuda_13.0.r13.0/compiler.36424714_0"
        /*0030*/ 	.string	"-arch sm_100 -m 64 "



//--------------------- .note.nv.cuinfo           --------------------------
	.section	.note.nv.cuinfo,"",@"SHT_NOTE"
	.sectionflags	@"SHF_NOTE_NV_CUINFO"
        /*0018*/ 	.short	0x0002
        /*001a*/ 	.short	0x0064
        /*001c*/ 	.short	0x0082
	.zero		2


//--------------------- .nv.info                  --------------------------
	.section	.nv.info,"",@"SHT_CUDA_INFO"
	.align	4


	//----- nvinfo : EIATTR_REGCOUNT
	.align		4
        /*0000*/ 	.byte	0x04, 0x2f
        /*0002*/ 	.short	(.L_3 - .L_2)
	.align		4
.L_2:
        /*0004*/ 	.word	index@(_Z12print_kernelv)
        /*0008*/ 	.word	0x00000018


	//----- nvinfo : EIATTR_FRAME_SIZE
	.align		4
.L_3:
        /*000c*/ 	.byte	0x04, 0x11
        /*000e*/ 	.short	(.L_5 - .L_4)
	.align		4
.L_4:
        /*0010*/ 	.word	index@(_Z12print_kernelv)
        /*0014*/ 	.word	0x00000008


	//----- nvinfo : EIATTR_MIN_STACK_SIZE
	.align		4
.L_5:
        /*0018*/ 	.byte	0x04, 0x12
        /*001a*/ 	.short	(.L_7 - .L_6)
	.align		4
.L_6:
        /*001c*/ 	.word	index@(_Z12print_kernelv)
        /*0020*/ 	.word	0x00000008
.L_7:


//--------------------- .nv.compat                --------------------------
	.section	.nv.compat,"",@"SHT_CUDA_COMPAT_INFO"
	.align	4
        /*0000*/ 	.byte	0x02, 0x09, 0x00, 0x00, 0x02, 0x02, 0x01, 0x00, 0x02, 0x05, 0x05, 0x00, 0x03, 0x07, 0x01, 0x01
        /*0010*/ 	.byte	0x02, 0x03, 0x00, 0x00, 0x02, 0x06, 0x01, 0x00, 0x04, 0x0b, 0x08, 0x00, 0x09, 0x00, 0x00, 0x00
        /*0020*/ 	.byte	0x00, 0x00, 0x00, 0x00


//--------------------- .nv.info._Z12print_kernelv --------------------------
	.section	.nv.info._Z12print_kernelv,"",@"SHT_CUDA_INFO"
	.sectionflags	@""
	.align	4


	//----- nvinfo : EIATTR_CUDA_API_VERSION
	.align		4
        /*0000*/ 	.byte	0x04, 0x37
        /*0002*/ 	.short	(.L_9 - .L_8)
.L_8:
        /*0004*/ 	.word	0x00000082


	//----- nvinfo : EIATTR_SPARSE_MMA_MASK
	.align		4
.L_9:
        /*0008*/ 	.byte	0x03, 0x50
        /*000a*/ 	.short	0x0000


	//----- nvinfo : EIATTR_MAXREG_COUNT
	.align		4
        /*000c*/ 	.byte	0x03, 0x1b
        /*000e*/ 	.short	0x00ff


	//----- nvinfo : EIATTR_EXTERNS
	.align		4
        /*0010*/ 	.byte	0x04, 0x0f
        /*0012*/ 	.short	(.L_11 - .L_10)


	//   ....[0]....
	.align		4
.L_10:
        /*0014*/ 	.word	index@(vprintf)


	//----- nvinfo : EIATTR_MERCURY_ISA_VERSION
	.align		4
.L_11:
        /*0018*/ 	.byte	0x03, 0x5f
        /*001a*/ 	.short	0x0101


	//----- nvinfo : EIATTR_VRC_CTA_INIT_COUNT
	.align		4
        /*001c*/ 	.byte	0x02, 0x4a
	.zero		1
	.zero		1


	//----- nvinfo : EIATTR_SYSCALL_OFFSETS
	.align		4
        /*0020*/ 	.byte	0x04, 0x46
        /*0022*/ 	.short	(.L_13 - .L_12)


	//   ....[0]....
.L_12:
        /*0024*/ 	.word	0x00000130


	//----- nvinfo : EIATTR_EXIT_INSTR_OFFSETS
	.align		4
.L_13:
        /*0028*/ 	.byte	0x04, 0x1c
        /*002a*/ 	.short	(.L_15 - .L_14)


	//   ....[0]....
.L_14:
        /*002c*/ 	.word	0x00000080


	//   ....[1]....
        /*0030*/ 	.word	0x00000140


	//----- nvinfo : EIATTR_CRS_STACK_SIZE
	.align		4
.L_15:
        /*0034*/ 	.byte	0x04, 0x1e
        /*0036*/ 	.short	(.L_17 - .L_16)
.L_16:
        /*0038*/ 	.word	0x00000000


	//----- nvinfo : EIATTR_SW_WAR
	.align		4
.L_17:
        /*003c*/ 	.byte	0x04, 0x36
        /*003e*/ 	.short	(.L_19 - .L_18)
.L_18:
        /*0040*/ 	.word	0x00000008
.L_19:


//--------------------- .nv.callgraph             --------------------------
	.section	.nv.callgraph,"",@"SHT_CUDA_CALLGRAPH"
	.align	4
	.sectionentsize	8
	.align		4
        /*0000*/ 	.word	0x00000000
	.align		4
        /*0004*/ 	.word	0xffffffff
	.align		4
        /*0008*/ 	.word	index@(_Z12print_kernelv)
	.align		4
        /*000c*/ 	.word	index@(vprintf)
	.align		4
        /*0010*/ 	.word	0x00000000
	.align		4
        /*0014*/ 	.word	0xfffffffe
	.align		4
        /*0018*/ 	.word	0x00000000
	.align		4
        /*001c*/ 	.word	0xfffffffd
	.align		4
        /*0020*/ 	.word	0x00000000
	.align		4
        /*0024*/ 	.word	0xfffffffc


//--------------------- .nv.constant4             --------------------------
	.section	.nv.constant4,"a",@progbits
	.align	8
	.align		8
.nv.constant4:
        /*0000*/ 	.dword	vprintf
	.align		8
        /*0008*/ 	.dword	a
	.align		8
        /*0010*/ 	.dword	$str


//--------------------- .text._Z12print_kernelv   --------------------------
	.section	.text._Z12print_kernelv,"ax",@progbits
	.align	128
        .global         _Z12print_kernelv
        .type           _Z12print_kernelv,@function
        .size           _Z12print_kernelv,(.L_x_2 - _Z12print_kernelv)
        .other          _Z12print_kernelv,@"STO_CUDA_ENTRY STV_DEFAULT"
_Z12print_kernelv:
.text._Z12print_kernelv:
[----:B------:R-:W0:Y:S01]  /*0000*/  LDC R1, c[0x0][0x37c] ;  /* 0x0000df00ff017b82 */ /* 0x000e220000000800 */
[----:B------:R-:W1:Y:S01]  /*0010*/  S2R R0, SR_TID.X ;  /* 0x0000000000007919 */ /* 0x000e620000002100 */
[----:B------:R-:W2:Y:S01]  /*0020*/  LDCU UR4, c[0x0][0x2f8] ;  /* 0x00005f00ff0477ac */ /* 0x000ea20008000800 */
[----:B0-----:R-:W-:Y:S01]  /*0030*/  VIADD R1, R1, 0xfffffff8 ;  /* 0xfffffff801017836 */ /* 0x001fe20000000000 */
[----:B------:R-:W0:Y:S04]  /*0040*/  LDCU UR5, c[0x0][0x2fc] ;  /* 0x00005f80ff0577ac */ /* 0x000e280008000800 */
[----:B--2---:R-:W-:-:S05]  /*0050*/  IADD3 R6, P1, PT, R1, UR4, RZ ;  /* 0x0000000401067c10 */ /* 0x004fca000ff3e0ff */
[----:B0-----:R-:W-:Y:S01]  /*0060*/  IMAD.X R7, RZ, RZ, UR5, P1 ;  /* 0x00000005ff077e24 */ /* 0x001fe200088e06ff */
[----:B-1----:R-:W-:-:S13]  /*0070*/  ISETP.NE.AND P0, PT, R0, RZ, PT ;  /* 0x000000ff0000720c */ /* 0x002fda0003f05270 */
[----:B------:R-:W-:Y:S05]  /*0080*/  @P0 EXIT ;  /* 0x000000000000094d */ /* 0x000fea0003800000 */
[----:B------:R-:W0:Y:S01]  /*0090*/  LDC.64 R2, c[0x4][0x8] ;  /* 0x01000200ff027b82 */ /* 0x000e220000000a00 */
[----:B------:R-:W0:Y:S02]  /*00a0*/  LDCU.64 UR4, c[0x0][0x358] ;  /* 0x00006b00ff0477ac */ /* 0x000e240008000a00 */
[----:B0-----:R-:W2:Y:S01]  /*00b0*/  LDG.E R2, desc[UR4][R2.64] ;  /* 0x0000000402027981 */ /* 0x001ea2000c1e1900 */
[----:B------:R-:W-:Y:S01]  /*00c0*/  MOV R0, 0x0 ;  /* 0x0000000000007802 */ /* 0x000fe20000000f00 */
[----:B------:R-:W0:Y:S03]  /*00d0*/  LDCU.64 UR4, c[0x4][0x10] ;  /* 0x01000200ff0477ac */ /* 0x000e260008000a00 */
[----:B------:R1:W3:Y:S01]  /*00e0*/  LDC.64 R8, c[0x4][R0] ;  /* 0x0100000000087b82 */ /* 0x0002e20000000a00 */
[----:B0-----:R-:W-:Y:S02]  /*00f0*/  IMAD.U32 R4, RZ, RZ, UR4 ;  /* 0x00000004ff047e24 */ /* 0x001fe4000f8e00ff */
[----:B------:R-:W-:Y:S01]  /*0100*/  IMAD.U32 R5, RZ, RZ, UR5 ;  /* 0x00000005ff057e24 */ /* 0x000fe2000f8e00ff */
[----:B--23--:R1:W-:Y:S06]  /*0110*/  STL [R1], R2 ;  /* 0x0000000201007387 */ /* 0x00c3ec0000100800 */
[----:B------:R-:W-:-:S07]  /*0120*/  LEPC R20, `(.L_x_0) ;  /* 0x000000001014794e */ /* 0x000fce0000000000 */
[----:B-1----:R-:W-:Y:S05]  /*0130*/  CALL.ABS.NOINC R8 ;  /* 0x0000000008007343 */ /* 0x002fea0003c00000 */
.L_x_0:
[----:B------:R-:W-:Y:S05]  /*0140*/  EXIT ;  /* 0x000000000000794d */ /* 0x000fea0003800000 */
.L_x_1:
[----:B------:R-:W-:-:S00]  /*0150*/  BRA `(.L_x_1) ;  /* 0xfffffffc00fc7947 */ /* 0x000fc0000383ffff */
[----:B------:R-:W-:-:S00]  /*0160*/  NOP ;  /* 0x0000000000007918 */ /* 0x000fc00000000000 */
        /* <DEDUP_REMOVED lines=9> */
.L_x_2:


//--------------------- .nv.global.init           --------------------------
	.section	.nv.global.init,"aw",@progbits
.nv.global.init:
	.type		$str,@object
	.size		$str,(.L_1 - $str)
$str:
        /*0000*/ 	.byte	0x25, 0x64, 0x0a, 0x00
.L_1:


//--------------------- .nv.shared.reserved.0     --------------------------
	.section	.nv.shared.reserved.0,"aw",@nobits
	.weak		__nv_reservedSMEM_offset_0_alias
	.size		__nv_reservedSMEM_offset_0_alias, 0, 64
	.other		__nv_reservedSMEM_offset_0_alias,@"STO_CUDA_RESERVED_SHARED STV_DEFAULT"
__nv_reservedSMEM_offset_0_alias:
	.zero		0
	.zero		64


//--------------------- .nv.global                --------------------------
	.section	.nv.global,"aw",@nobits
	.align	4
.nv.global:
	.type		a,@object
	.size		a,(.L_0 - a)
a:
	.zero		4
.L_0:


//--------------------- .nv.constant0._Z12print_kernelv --------------------------
	.section	.nv.constant0._Z12print_kernelv,"a",@progbits
	.sectionflags	@""
	.align	4
.nv.constant0._Z12print_kernelv:
	.zero		896


//--------------------- SYMBOLS --------------------------

	.type		.nv.reservedSmem.offset0,@object
	.size		.nv.reservedSmem.offset0,0x4
	.type		vprintf,@function
